//
// Generated by NVIDIA NVVM Compiler
//
// Compiler Build ID: CL-36424714
// Cuda compilation tools, release 13.0, V13.0.88
// Based on NVVM 20.0.0
//

.version 9.0
.target sm_100
.address_size 64

	// .globl	_Z12crc32_kernelPKhmPjPKj

.visible .entry _Z12crc32_kernelPKhmPjPKj(
	.param .u64 .ptr .align 1 _Z12crc32_kernelPKhmPjPKj_param_0,
	.param .u64 _Z12crc32_kernelPKhmPjPKj_param_1,
	.param .u64 .ptr .align 1 _Z12crc32_kernelPKhmPjPKj_param_2,
	.param .u64 .ptr .align 1 _Z12crc32_kernelPKhmPjPKj_param_3
)
{
	.reg .pred 	%p<3>;
	.reg .b16 	%rs<4>;
	.reg .b32 	%r<17>;
	.reg .b64 	%rd<16>;

	ld.param.u64 	%rd7, [_Z12crc32_kernelPKhmPjPKj_param_0];
	ld.param.u64 	%rd8, [_Z12crc32_kernelPKhmPjPKj_param_1];
	ld.param.u64 	%rd9, [_Z12crc32_kernelPKhmPjPKj_param_2];
	ld.param.u64 	%rd10, [_Z12crc32_kernelPKhmPjPKj_param_3];
	mov.u32 	%r4, %tid.x;
	mov.u32 	%r5, %ctaid.x;
	mov.u32 	%r1, %ntid.x;
	mad.lo.s32 	%r6, %r5, %r1, %r4;
	cvt.s64.s32 	%rd15, %r6;
	setp.le.u64 	%p1, %rd8, %rd15;
	@%p1 bra 	$L__BB0_4;
	mov.u32 	%r8, %nctaid.x;
	mul.lo.s32 	%r9, %r1, %r8;
	cvt.u64.u32 	%rd2, %r9;
	cvta.to.global.u64 	%rd3, %rd7;
	cvta.to.global.u64 	%rd4, %rd10;
	mov.b32 	%r16, -1;
$L__BB0_2:
	shr.u32 	%r10, %r16, 8;
	add.s64 	%rd11, %rd3, %rd15;
	ld.global.u8 	%rs1, [%rd11];
	cvt.u16.u32 	%rs2, %r16;
	xor.b16  	%rs3, %rs1, %rs2;
	cvt.u32.u16 	%r11, %rs3;
	and.b32  	%r12, %r11, 255;
	mul.wide.u32 	%rd12, %r12, 4;
	add.s64 	%rd13, %rd4, %rd12;
	ld.global.u32 	%r13, [%rd13];
	xor.b32  	%r16, %r13, %r10;
	add.s64 	%rd15, %rd15, %rd2;
	setp.lt.u64 	%p2, %rd15, %rd8;
	@%p2 bra 	$L__BB0_2;
	not.b32 	%r14, %r16;
	cvta.to.global.u64 	%rd14, %rd9;
	atom.global.xor.b32 	%r15, [%rd14], %r14;
$L__BB0_4:
	ret;

}


// ===== COMPILED SASS (sm_100) =====

	.target	sm_100

	.elftype	@"ET_EXEC"


//--------------------- .note.nv.tkinfo           --------------------------
	.section	.note.nv.tkinfo,"",@"SHT_NOTE"
	.sectionflags	@"SHF_NOTE_NV_TKINFO"
	.tkinfo
        /*0018*/ 	.word	0x00000002
        /*0030*/ 	.string	""
        /*0030*/ 	.string	"ptxas"
        /*0030*/ 	.string	"Cuda compilation tools, release 13.0, V13.0.88"
        /*0030*/ 	.string	"Build cuda_13.0.r13.0/compiler.36424714_0"
        /*0030*/ 	.string	"-arch sm_100 -m 64 "



//--------------------- .note.nv.cuinfo           --------------------------
	.section	.note.nv.cuinfo,"",@"SHT_NOTE"
	.sectionflags	@"SHF_NOTE_NV_CUINFO"
        /*0018*/ 	.short	0x0002
        /*001a*/ 	.short	0x0064
        /*001c*/ 	.short	0x0082
	.zero		2


//--------------------- .nv.info                  --------------------------
	.section	.nv.info,"",@"SHT_CUDA_INFO"
	.align	4


	//----- nvinfo : EIATTR_REGCOUNT
	.align		4
        /*0000*/ 	.byte	0x04, 0x2f
        /*0002*/ 	.short	(.L_1 - .L_0)
	.align		4
.L_0:
        /*0004*/ 	.word	index@(_Z12crc32_kernelPKhmPjPKj)
        /*0008*/ 	.word	0x0000000d


	//----- nvinfo : EIATTR_FRAME_SIZE
	.align		4
.L_1:
        /*000c*/ 	.byte	0x04, 0x11
        /*000e*/ 	.short	(.L_3 - .L_2)
	.align		4
.L_2:
        /*0010*/ 	.word	index@(_Z12crc32_kernelPKhmPjPKj)
        /*0014*/ 	.word	0x00000000


	//----- nvinfo : EIATTR_MIN_STACK_SIZE
	.align		4
.L_3:
        /*0018*/ 	.byte	0x04, 0x12
        /*001a*/ 	.short	(.L_5 - .L_4)
	.align		4
.L_4:
        /*001c*/ 	.word	index@(_Z12crc32_kernelPKhmPjPKj)
        /*0020*/ 	.word	0x00000000
.L_5:


//--------------------- .nv.compat                --------------------------
	.section	.nv.compat,"",@"SHT_CUDA_COMPAT_INFO"
	.align	4
        /*0000*/ 	.byte	0x02, 0x09, 0x00, 0x00, 0x02, 0x02, 0x01, 0x00, 0x02, 0x05, 0x05, 0x00, 0x03, 0x07, 0x01, 0x01
        /*0010*/ 	.byte	0x02, 0x03, 0x00, 0x00, 0x02, 0x06, 0x01, 0x00, 0x04, 0x0b, 0x08, 0x00, 0x09, 0x00, 0x00, 0x00
        /*0020*/ 	.byte	0x00, 0x00, 0x00, 0x00


//--------------------- .nv.info._Z12crc32_kernelPKhmPjPKj --------------------------
	.section	.nv.info._Z12crc32_kernelPKhmPjPKj,"",@"SHT_CUDA_INFO"
	.sectionflags	@""
	.align	4


	//----- nvinfo : EIATTR_CUDA_API_VERSION
	.align		4
        /*0000*/ 	.byte	0x04, 0x37
        /*0002*/ 	.short	(.L_7 - .L_6)
.L_6:
        /*0004*/ 	.word	0x00000082


	//----- nvinfo : EIATTR_KPARAM_INFO
	.align		4
.L_7:
        /*0008*/ 	.byte	0x04, 0x17
        /*000a*/ 	.short	(.L_9 - .L_8)
.L_8:
        /*000c*/ 	.word	0x00000000
        /*0010*/ 	.short	0x0003
        /*0012*/ 	.short	0x0018
        /*0014*/ 	.byte	0x00, 0xf5, 0x21, 0x00


	//----- nvinfo : EIATTR_KPARAM_INFO
	.align		4
.L_9:
        /*0018*/ 	.byte	0x04, 0x17
        /*001a*/ 	.short	(.L_11 - .L_10)
.L_10:
        /*001c*/ 	.word	0x00000000
        /*0020*/ 	.short	0x0002
        /*0022*/ 	.short	0x0010
        /*0024*/ 	.byte	0x00, 0xf5, 0x21, 0x00


	//----- nvinfo : EIATTR_KPARAM_INFO
	.align		4
.L_11:
        /*0028*/ 	.byte	0x04, 0x17
        /*002a*/ 	.short	(.L_13 - .L_12)
.L_12:
        /*002c*/ 	.word	0x00000000
        /*0030*/ 	.short	0x0001
        /*0032*/ 	.short	0x0008
        /*0034*/ 	.byte	0x00, 0xf0, 0x21, 0x00


	//----- nvinfo : EIATTR_KPARAM_INFO
	.align		4
.L_13:
        /*0038*/ 	.byte	0x04, 0x17
        /*003a*/ 	.short	(.L_15 - .L_14)
.L_14:
        /*003c*/ 	.word	0x00000000
        /*0040*/ 	.short	0x0000
        /*0042*/ 	.short	0x0000
        /*0044*/ 	.byte	0x00, 0xf5, 0x21, 0x00


	//----- nvinfo : EIATTR_SPARSE_MMA_MASK
	.align		4
.L_15:
        /*0048*/ 	.byte	0x03, 0x50
        /*004a*/ 	.short	0x0000


	//----- nvinfo : EIATTR_MAXREG_COUNT
	.align		4
        /*004c*/ 	.byte	0x03, 0x1b
        /*004e*/ 	.short	0x00ff


	//----- nvinfo : EIATTR_MERCURY_ISA_VERSION
	.align		4
        /*0050*/ 	.byte	0x03, 0x5f
        /*0052*/ 	.short	0x0101


	//----- nvinfo : EIATTR_INT_WARP_WIDE_INSTR_OFFSETS
	.align		4
        /*0054*/ 	.byte	0x04, 0x31
        /*0056*/ 	.short	(.L_17 - .L_16)


	//   ....[0]....
.L_16:
        /*0058*/ 	.word	0x00000250


	//   ....[1]....
        /*005c*/ 	.word	0x00000260


	//----- nvinfo : EIATTR_VRC_CTA_INIT_COUNT
	.align		4
.L_17:
        /*0060*/ 	.byte	0x02, 0x4a
	.zero		1
	.zero		1


	//----- nvinfo : EIATTR_EXIT_INSTR_OFFSETS
	.align		4
        /*0064*/ 	.byte	0x04, 0x1c
        /*0066*/ 	.short	(.L_19 - .L_18)


	//   ....[0]....
.L_18:
        /*0068*/ 	.word	0x00000090


	//   ....[1]....
        /*006c*/ 	.word	0x000002b0


	//----- nvinfo : EIATTR_CRS_STACK_SIZE
	.align		4
.L_19:
        /*0070*/ 	.byte	0x04, 0x1e
        /*0072*/ 	.short	(.L_21 - .L_20)
.L_20:
        /*0074*/ 	.word	0x00000000


	//----- nvinfo : EIATTR_CBANK_PARAM_SIZE
	.align		4
.L_21:
        /*0078*/ 	.byte	0x03, 0x19
        /*007a*/ 	.short	0x0020


	//----- nvinfo : EIATTR_PARAM_CBANK
	.align		4
        /*007c*/ 	.byte	0x04, 0x0a
        /*007e*/ 	.short	(.L_23 - .L_22)
	.align		4
.L_22:
        /*0080*/ 	.word	index@(.nv.constant0._Z12crc32_kernelPKhmPjPKj)
        /*0084*/ 	.short	0x0380
        /*0086*/ 	.short	0x0020


	//----- nvinfo : EIATTR_SW_WAR
	.align		4
.L_23:
        /*0088*/ 	.byte	0x04, 0x36
        /*008a*/ 	.short	(.L_25 - .L_24)
.L_24:
        /*008c*/ 	.word	0x00000008
.L_25:


//--------------------- .nv.callgraph             --------------------------
	.section	.nv.callgraph,"",@"SHT_CUDA_CALLGRAPH"
	.align	4
	.sectionentsize	8
	.align		4
        /*0000*/ 	.word	0x00000000
	.align		4
        /*0004*/ 	.word	0xffffffff
	.align		4
        /*0008*/ 	.word	0x00000000
	.align		4
        /*000c*/ 	.word	0xfffffffe
	.align		4
        /*0010*/ 	.word	0x00000000
	.align		4
        /*0014*/ 	.word	0xfffffffd
	.align		4
        /*0018*/ 	.word	0x00000000
	.align		4
        /*001c*/ 	.word	0xfffffffc


//--------------------- .text._Z12crc32_kernelPKhmPjPKj --------------------------
	.section	.text._Z12crc32_kernelPKhmPjPKj,"ax",@progbits
	.align	128
        .global         _Z12crc32_kernelPKhmPjPKj
        .type           _Z12crc32_kernelPKhmPjPKj,@function
        .size           _Z12crc32_kernelPKhmPjPKj,(.L_x_3 - _Z12crc32_kernelPKhmPjPKj)
        .other          _Z12crc32_kernelPKhmPjPKj,@"STO_CUDA_ENTRY STV_DEFAULT"
_Z12crc32_kernelPKhmPjPKj:
.text._Z12crc32_kernelPKhmPjPKj:
[----:B------:R-:W-:Y:S01]  /*0000*/  LDC R1, c[0x0][0x37c] ;  /* 0x0000df00ff017b82 */ /* 0x000fe20000000800 */
[----:B------:R-:W0:Y:S07]  /*0010*/  S2R R0, SR_TID.X ;  /* 0x0000000000007919 */ /* 0x000e2e0000002100 */
[----:B------:R-:W0:Y:S01]  /*0020*/  S2UR UR4, SR_CTAID.X ;  /* 0x00000000000479c3 */ /* 0x000e220000002500 */
[----:B------:R-:W1:Y:S07]  /*0030*/  LDCU.64 UR8, c[0x0][0x388] ;  /* 0x00007100ff0877ac */ /* 0x000e6e0008000a00 */
[----:B------:R-:W0:Y:S02]  /*0040*/  LDC R5, c[0x0][0x360] ;  /* 0x0000d800ff057b82 */ /* 0x000e240000000800 */
[----:B0-----:R-:W-:-:S05]  /*0050*/  IMAD R0, R5, UR4, R0 ;  /* 0x0000000405007c24 */ /* 0x001fca000f8e0200 */
[----:B-1----:R-:W-:Y:S02]  /*0060*/  ISETP.GE.U32.AND P0, PT, R0, UR8, PT ;  /* 0x0000000800007c0c */ /* 0x002fe4000bf06070 */
[----:B------:R-:W-:-:S04]  /*0070*/  SHF.R.S32.HI R4, RZ, 0x1f, R0 ;  /* 0x0000001fff047819 */ /* 0x000fc80000011400 */
[----:B------:R-:W-:-:S13]  /*0080*/  ISETP.GE.U32.AND.EX P0, PT, R4, UR9, PT, P0 ;  /* 0x0000000904007c0c */ /* 0x000fda000bf06100 */
[----:B------:R-:W-:Y:S05]  /*0090*/  @P0 EXIT ;  /* 0x000000000000094d */ /* 0x000fea0003800000 */
[----:B------:R-:W0:Y:S01]  /*00a0*/  LDC.64 R2, c[0x0][0x398] ;  /* 0x0000e600ff027b82 */ /* 0x000e220000000a00 */
[----:B------:R-:W1:Y:S01]  /*00b0*/  LDCU UR4, c[0x0][0x370] ;  /* 0x00006e00ff0477ac */ /* 0x000e620008000800 */
[----:B------:R-:W-:Y:S01]  /*00c0*/  BSSY.RECONVERGENT B0, `(.L_x_0) ;  /* 0x0000015000007945 */ /* 0x000fe20003800200 */
[----:B------:R-:W-:Y:S02]  /*00d0*/  IMAD.MOV.U32 R9, RZ, RZ, R0 ;  /* 0x000000ffff097224 */ /* 0x000fe400078e0000 */
[----:B------:R-:W-:Y:S01]  /*00e0*/  IMAD.MOV.U32 R10, RZ, RZ, R4 ;  /* 0x000000ffff0a7224 */ /* 0x000fe200078e0004 */
[----:B------:R-:W2:Y:S01]  /*00f0*/  LDCU.64 UR6, c[0x0][0x358] ;  /* 0x00006b00ff0677ac */ /* 0x000ea20008000a00 */
[----:B------:R-:W-:Y:S01]  /*0100*/  IMAD.MOV.U32 R8, RZ, RZ, -0x1 ;  /* 0xffffffffff087424 */ /* 0x000fe200078e00ff */
[----:B------:R-:W3:Y:S01]  /*0110*/  LDCU.64 UR10, c[0x0][0x380] ;  /* 0x00007000ff0a77ac */ /* 0x000ee20008000a00 */
[----:B-1----:R-:W-:-:S07]  /*0120*/  IMAD R0, R5, UR4, RZ ;  /* 0x0000000405007c24 */ /* 0x002fce000f8e02ff */
.L_x_1:
[----:B---3--:R-:W-:-:S04]  /*0130*/  IADD3 R6, P0, PT, R9, UR10, RZ ;  /* 0x0000000a09067c10 */ /* 0x008fc8000ff1e0ff */
[----:B------:R-:W-:-:S06]  /*0140*/  IADD3.X R7, PT, PT, R10, UR11, RZ, P0, !PT ;  /* 0x0000000b0a077c10 */ /* 0x000fcc00087fe4ff */
[----:B--2---:R-:W2:Y:S01]  /*0150*/  LDG.E.U8 R7, desc[UR6][R6.64] ;  /* 0x0000000606077981 */ /* 0x004ea2000c1e1100 */
[----:B------:R-:W-:Y:S02]  /*0160*/  IADD3 R9, P1, PT, R0, R9, RZ ;  /* 0x0000000900097210 */ /* 0x000fe40007f3e0ff */
[----:B--2---:R-:W-:-:S04]  /*0170*/  LOP3.LUT R4, R7, 0xffff, R8, 0x48, !PT ;  /* 0x0000ffff07047812 */ /* 0x004fc800078e4808 */
[----:B------:R-:W-:-:S05]  /*0180*/  LOP3.LUT R5, R4, 0xff, RZ, 0xc0, !PT ;  /* 0x000000ff04057812 */ /* 0x000fca00078ec0ff */
[----:B0-----:R-:W-:-:S06]  /*0190*/  IMAD.WIDE.U32 R4, R5, 0x4, R2 ;  /* 0x0000000405047825 */ /* 0x001fcc00078e0002 */
[----:B------:R-:W2:Y:S01]  /*01a0*/  LDG.E R5, desc[UR6][R4.64] ;  /* 0x0000000604057981 */ /* 0x000ea2000c1e1900 */
[----:B------:R-:W-:Y:S01]  /*01b0*/  IMAD.X R10, RZ, RZ, R10, P1 ;  /* 0x000000ffff0a7224 */ /* 0x000fe200008e060a */
[----:B------:R-:W-:Y:S02]  /*01c0*/  ISETP.GE.U32.AND P0, PT, R9, UR8, PT ;  /* 0x0000000809007c0c */ /* 0x000fe4000bf06070 */
[----:B------:R-:W-:Y:S02]  /*01d0*/  SHF.R.U32.HI R8, RZ, 0x8, R8 ;  /* 0x00000008ff087819 */ /* 0x000fe40000011608 */
[----:B------:R-:W-:Y:S02]  /*01e0*/  ISETP.GE.U32.AND.EX P0, PT, R10, UR9, PT, P0 ;  /* 0x000000090a007c0c */ /* 0x000fe4000bf06100 */
[----:B--2---:R-:W-:-:S11]  /*01f0*/  LOP3.LUT R8, R5, R8, RZ, 0x3c, !PT ;  /* 0x0000000805087212 */ /* 0x004fd600078e3cff */
[----:B------:R-:W-:Y:S05]  /*0200*/  @!P0 BRA `(.L_x_1) ;  /* 0xfffffffc00c88947 */ /* 0x000fea000383ffff */
[----:B------:R-:W-:Y:S05]  /*0210*/  BSYNC.RECONVERGENT B0 ;  /* 0x0000000000007941 */ /* 0x000fea0003800200 */
.L_x_0:
[----:B------:R-:W0:Y:S01]  /*0220*/  S2R R0, SR_LANEID ;  /* 0x0000000000007919 */ /* 0x000e220000000000 */
[----:B------:R-:W-:Y:S01]  /*0230*/  LOP3.LUT R8, RZ, R8, RZ, 0x33, !PT ;  /* 0x00000008ff087212 */ /* 0x000fe200078e33ff */
[----:B------:R-:W1:Y:S01]  /*0240*/  LDC.64 R2, c[0x0][0x390] ;  /* 0x0000e400ff027b82 */ /* 0x000e620000000a00 */
[----:B------:R-:W-:-:S07]  /*0250*/  VOTEU.ANY UR4, UPT, PT ;  /* 0x0000000000047886 */ /* 0x000fce00038e0100 */
[----:B------:R-:W2:Y:S01]  /*0260*/  REDUX.XOR UR5, R8 ;  /* 0x00000000080573c4 */ /* 0x000ea20000008000 */
[----:B------:R-:W-:Y:S01]  /*0270*/  UFLO.U32 UR4, UR4 ;  /* 0x00000004000472bd */ /* 0x000fe200080e0000 */
[----:B--2---:R-:W-:-:S05]  /*0280*/  IMAD.U32 R5, RZ, RZ, UR5 ;  /* 0x00000005ff057e24 */ /* 0x004fca000f8e00ff */
[----:B0-----:R-:W-:-:S13]  /*0290*/  ISETP.EQ.U32.AND P0, PT, R0, UR4, PT ;  /* 0x0000000400007c0c */ /* 0x001fda000bf02070 */
[----:B-1----:R-:W-:Y:S01]  /*02a0*/  @P0 REDG.E.XOR.STRONG.GPU desc[UR6][R2.64], R5 ;  /* 0x000000050200098e */ /* 0x002fe2000f92e106 */
[----:B------:R-:W-:Y:S05]  /*02b0*/  EXIT ;  /* 0x000000000000794d */ /* 0x000fea0003800000 */
.L_x_2:
[----:B------:R-:W-:-:S00]  /*02c0*/  BRA `(.L_x_2) ;  /* 0xfffffffc00fc7947 */ /* 0x000fc0000383ffff */
[----:B------:R-:W-:-:S00]  /*02d0*/  NOP ;  /* 0x0000000000007918 */ /* 0x000fc00000000000 */
        /* <DEDUP_REMOVED lines=10> */
.L_x_3:


//--------------------- .nv.shared.reserved.0     --------------------------
	.section	.nv.shared.reserved.0,"aw",@nobits
	.weak		__nv_reservedSMEM_offset_0_alias
	.size		__nv_reservedSMEM_offset_0_alias, 0, 64
	.other		__nv_reservedSMEM_offset_0_alias,@"STO_CUDA_RESERVED_SHARED STV_DEFAULT"
__nv_reservedSMEM_offset_0_alias:
	.zero		0
	.zero		64


//--------------------- .nv.constant0._Z12crc32_kernelPKhmPjPKj --------------------------
	.section	.nv.constant0._Z12crc32_kernelPKhmPjPKj,"a",@progbits
	.sectionflags	@""
	.align	4
.nv.constant0._Z12crc32_kernelPKhmPjPKj:
	.zero		928


//--------------------- SYMBOLS --------------------------

	.type		.nv.reservedSmem.offset0,@object
	.size		.nv.reservedSmem.offset0,0x4
